//
// Generated by NVIDIA NVVM Compiler
//
// Compiler Build ID: CL-36424714
// Cuda compilation tools, release 13.0, V13.0.88
// Based on NVVM 20.0.0
//

.version 9.0
.target sm_100
.address_size 64

	// .globl	_Z10matrixMultPiS_S_

.visible .entry _Z10matrixMultPiS_S_(
	.param .u64 .ptr .align 1 _Z10matrixMultPiS_S__param_0,
	.param .u64 .ptr .align 1 _Z10matrixMultPiS_S__param_1,
	.param .u64 .ptr .align 1 _Z10matrixMultPiS_S__param_2
)
{
	.reg .b32 	%r<41>;
	.reg .b64 	%rd<13>;

	ld.param.u64 	%rd1, [_Z10matrixMultPiS_S__param_0];
	ld.param.u64 	%rd2, [_Z10matrixMultPiS_S__param_1];
	ld.param.u64 	%rd3, [_Z10matrixMultPiS_S__param_2];
	mov.u32 	%r1, %ctaid.y;
	mov.u32 	%r2, %ntid.y;
	mov.u32 	%r3, %tid.y;
	mad.lo.s32 	%r4, %r1, %r2, %r3;
	mov.u32 	%r5, %ctaid.x;
	mov.u32 	%r6, %ntid.x;
	mov.u32 	%r7, %tid.x;
	mad.lo.s32 	%r8, %r5, %r6, %r7;
	mul.lo.s32 	%r9, %r4, 10;
	cvta.to.global.u64 	%rd4, %rd1;
	cvta.to.global.u64 	%rd5, %rd2;
	mul.wide.u32 	%rd6, %r9, 4;
	add.s64 	%rd7, %rd4, %rd6;
	ld.global.u32 	%r10, [%rd7];
	mul.wide.s32 	%rd8, %r8, 4;
	add.s64 	%rd9, %rd5, %rd8;
	ld.global.u32 	%r11, [%rd9];
	mul.lo.s32 	%r12, %r11, %r10;
	ld.global.u32 	%r13, [%rd7+4];
	ld.global.u32 	%r14, [%rd9+40];
	mad.lo.s32 	%r15, %r14, %r13, %r12;
	ld.global.u32 	%r16, [%rd7+8];
	ld.global.u32 	%r17, [%rd9+80];
	mad.lo.s32 	%r18, %r17, %r16, %r15;
	ld.global.u32 	%r19, [%rd7+12];
	ld.global.u32 	%r20, [%rd9+120];
	mad.lo.s32 	%r21, %r20, %r19, %r18;
	ld.global.u32 	%r22, [%rd7+16];
	ld.global.u32 	%r23, [%rd9+160];
	mad.lo.s32 	%r24, %r23, %r22, %r21;
	ld.global.u32 	%r25, [%rd7+20];
	ld.global.u32 	%r26, [%rd9+200];
	mad.lo.s32 	%r27, %r26, %r25, %r24;
	ld.global.u32 	%r28, [%rd7+24];
	ld.global.u32 	%r29, [%rd9+240];
	mad.lo.s32 	%r30, %r29, %r28, %r27;
	ld.global.u32 	%r31, [%rd7+28];
	ld.global.u32 	%r32, [%rd9+280];
	mad.lo.s32 	%r33, %r32, %r31, %r30;
	ld.global.u32 	%r34, [%rd7+32];
	ld.global.u32 	%r35, [%rd9+320];
	mad.lo.s32 	%r36, %r35, %r34, %r33;
	ld.global.u32 	%r37, [%rd7+36];
	ld.global.u32 	%r38, [%rd9+360];
	mad.lo.s32 	%r39, %r38, %r37, %r36;
	cvta.to.global.u64 	%rd10, %rd3;
	add.s32 	%r40, %r9, %r8;
	mul.wide.s32 	%rd11, %r40, 4;
	add.s64 	%rd12, %rd10, %rd11;
	st.global.u32 	[%rd12], %r39;
	ret;

}


// ===== COMPILED SASS (sm_100) =====

	.target	sm_100

	.elftype	@"ET_EXEC"


//--------------------- .note.nv.tkinfo           --------------------------
	.section	.note.nv.tkinfo,"",@"SHT_NOTE"
	.sectionflags	@"SHF_NOTE_NV_TKINFO"
	.tkinfo
        /*0018*/ 	.word	0x00000002
        /*0030*/ 	.string	""
        /*0030*/ 	.string	"ptxas"
        /*0030*/ 	.string	"Cuda compilation tools, release 13.0, V13.0.88"
        /*0030*/ 	.string	"Build cuda_13.0.r13.0/compiler.36424714_0"
        /*0030*/ 	.string	"-arch sm_100 -m 64 "



//--------------------- .note.nv.cuinfo           --------------------------
	.section	.note.nv.cuinfo,"",@"SHT_NOTE"
	.sectionflags	@"SHF_NOTE_NV_CUINFO"
        /*0018*/ 	.short	0x0002
        /*001a*/ 	.short	0x0064
        /*001c*/ 	.short	0x0082
	.zero		2


//--------------------- .nv.info                  --------------------------
	.section	.nv.info,"",@"SHT_CUDA_INFO"
	.align	4


	//----- nvinfo : EIATTR_REGCOUNT
	.align		4
        /*0000*/ 	.byte	0x04, 0x2f
        /*0002*/ 	.short	(.L_1 - .L_0)
	.align		4
.L_0:
        /*0004*/ 	.word	index@(_Z10matrixMultPiS_S_)
        /*0008*/ 	.word	0x0000001e


	//----- nvinfo : EIATTR_FRAME_SIZE
	.align		4
.L_1:
        /*000c*/ 	.byte	0x04, 0x11
        /*000e*/ 	.short	(.L_3 - .L_2)
	.align		4
.L_2:
        /*0010*/ 	.word	index@(_Z10matrixMultPiS_S_)
        /*0014*/ 	.word	0x00000000


	//----- nvinfo : EIATTR_MIN_STACK_SIZE
	.align		4
.L_3:
        /*0018*/ 	.byte	0x04, 0x12
        /*001a*/ 	.short	(.L_5 - .L_4)
	.align		4
.L_4:
        /*001c*/ 	.word	index@(_Z10matrixMultPiS_S_)
        /*0020*/ 	.word	0x00000000
.L_5:


//--------------------- .nv.compat                --------------------------
	.section	.nv.compat,"",@"SHT_CUDA_COMPAT_INFO"
	.align	4
        /*0000*/ 	.byte	0x02, 0x09, 0x00, 0x00, 0x02, 0x02, 0x01, 0x00, 0x02, 0x05, 0x05, 0x00, 0x03, 0x07, 0x01, 0x01
        /*0010*/ 	.byte	0x02, 0x03, 0x00, 0x00, 0x02, 0x06, 0x01, 0x00, 0x04, 0x0b, 0x08, 0x00, 0x09, 0x00, 0x00, 0x00
        /*0020*/ 	.byte	0x00, 0x00, 0x00, 0x00


//--------------------- .nv.info._Z10matrixMultPiS_S_ --------------------------
	.section	.nv.info._Z10matrixMultPiS_S_,"",@"SHT_CUDA_INFO"
	.sectionflags	@""
	.align	4


	//----- nvinfo : EIATTR_CUDA_API_VERSION
	.align		4
        /*0000*/ 	.byte	0x04, 0x37
        /*0002*/ 	.short	(.L_7 - .L_6)
.L_6:
        /*0004*/ 	.word	0x00000082


	//----- nvinfo : EIATTR_KPARAM_INFO
	.align		4
.L_7:
        /*0008*/ 	.byte	0x04, 0x17
        /*000a*/ 	.short	(.L_9 - .L_8)
.L_8:
        /*000c*/ 	.word	0x00000000
        /*0010*/ 	.short	0x0002
        /*0012*/ 	.short	0x0010
        /*0014*/ 	.byte	0x00, 0xf5, 0x21, 0x00


	//----- nvinfo : EIATTR_KPARAM_INFO
	.align		4
.L_9:
        /*0018*/ 	.byte	0x04, 0x17
        /*001a*/ 	.short	(.L_11 - .L_10)
.L_10:
        /*001c*/ 	.word	0x00000000
        /*0020*/ 	.short	0x0001
        /*0022*/ 	.short	0x0008
        /*0024*/ 	.byte	0x00, 0xf5, 0x21, 0x00


	//----- nvinfo : EIATTR_KPARAM_INFO
	.align		4
.L_11:
        /*0028*/ 	.byte	0x04, 0x17
        /*002a*/ 	.short	(.L_13 - .L_12)
.L_12:
        /*002c*/ 	.word	0x00000000
        /*0030*/ 	.short	0x0000
        /*0032*/ 	.short	0x0000
        /*0034*/ 	.byte	0x00, 0xf5, 0x21, 0x00


	//----- nvinfo : EIATTR_SPARSE_MMA_MASK
	.align		4
.L_13:
        /*0038*/ 	.byte	0x03, 0x50
        /*003a*/ 	.short	0x0000


	//----- nvinfo : EIATTR_MAXREG_COUNT
	.align		4
        /*003c*/ 	.byte	0x03, 0x1b
        /*003e*/ 	.short	0x00ff


	//----- nvinfo : EIATTR_MERCURY_ISA_VERSION
	.align		4
        /*0040*/ 	.byte	0x03, 0x5f
        /*0042*/ 	.short	0x0101


	//----- nvinfo : EIATTR_VRC_CTA_INIT_COUNT
	.align		4
        /*0044*/ 	.byte	0x02, 0x4a
	.zero		1
	.zero		1


	//----- nvinfo : EIATTR_EXIT_INSTR_OFFSETS
	.align		4
        /*0048*/ 	.byte	0x04, 0x1c
        /*004a*/ 	.short	(.L_15 - .L_14)


	//   ....[0]....
.L_14:
        /*004c*/ 	.word	0x00000310


	//----- nvinfo : EIATTR_CBANK_PARAM_SIZE
	.align		4
.L_15:
        /*0050*/ 	.byte	0x03, 0x19
        /*0052*/ 	.short	0x0018


	//----- nvinfo : EIATTR_PARAM_CBANK
	.align		4
        /*0054*/ 	.byte	0x04, 0x0a
        /*0056*/ 	.short	(.L_17 - .L_16)
	.align		4
.L_16:
        /*0058*/ 	.word	index@(.nv.constant0._Z10matrixMultPiS_S_)
        /*005c*/ 	.short	0x0380
        /*005e*/ 	.short	0x0018


	//----- nvinfo : EIATTR_SW_WAR
	.align		4
.L_17:
        /*0060*/ 	.byte	0x04, 0x36
        /*0062*/ 	.short	(.L_19 - .L_18)
.L_18:
        /*0064*/ 	.word	0x00000008
.L_19:


//--------------------- .nv.callgraph             --------------------------
	.section	.nv.callgraph,"",@"SHT_CUDA_CALLGRAPH"
	.align	4
	.sectionentsize	8
	.align		4
        /*0000*/ 	.word	0x00000000
	.align		4
        /*0004*/ 	.word	0xffffffff
	.align		4
        /*0008*/ 	.word	0x00000000
	.align		4
        /*000c*/ 	.word	0xfffffffe
	.align		4
        /*0010*/ 	.word	0x00000000
	.align		4
        /*0014*/ 	.word	0xfffffffd
	.align		4
        /*0018*/ 	.word	0x00000000
	.align		4
        /*001c*/ 	.word	0xfffffffc


//--------------------- .text._Z10matrixMultPiS_S_ --------------------------
	.section	.text._Z10matrixMultPiS_S_,"ax",@progbits
	.align	128
        .global         _Z10matrixMultPiS_S_
        .type           _Z10matrixMultPiS_S_,@function
        .size           _Z10matrixMultPiS_S_,(.L_x_1 - _Z10matrixMultPiS_S_)
        .other          _Z10matrixMultPiS_S_,@"STO_CUDA_ENTRY STV_DEFAULT"
_Z10matrixMultPiS_S_:
.text._Z10matrixMultPiS_S_:
[----:B------:R-:W-:Y:S01]  /*0000*/  LDC R1, c[0x0][0x37c] ;  /* 0x0000df00ff017b82 */ /* 0x000fe20000000800 */
[----:B------:R-:W0:Y:S07]  /*0010*/  S2R R7, SR_TID.Y ;  /* 0x0000000000077919 */ /* 0x000e2e0000002200 */
[----:B------:R-:W0:Y:S01]  /*0020*/  S2UR UR6, SR_CTAID.Y ;  /* 0x00000000000679c3 */ /* 0x000e220000002600 */
[----:B------:R-:W1:Y:S01]  /*0030*/  LDCU.64 UR4, c[0x0][0x358] ;  /* 0x00006b00ff0477ac */ /* 0x000e620008000a00 */
[----:B------:R-:W2:Y:S06]  /*0040*/  S2R R6, SR_TID.X ;  /* 0x0000000000067919 */ /* 0x000eac0000002100 */
[----:B------:R-:W0:Y:S08]  /*0050*/  LDC R0, c[0x0][0x364] ;  /* 0x0000d900ff007b82 */ /* 0x000e300000000800 */
[----:B------:R-:W2:Y:S08]  /*0060*/  S2UR UR7, SR_CTAID.X ;  /* 0x00000000000779c3 */ /* 0x000eb00000002500 */
[----:B------:R-:W2:Y:S08]  /*0070*/  LDC R9, c[0x0][0x360] ;  /* 0x0000d800ff097b82 */ /* 0x000eb00000000800 */
[----:B------:R-:W3:Y:S01]  /*0080*/  LDC.64 R4, c[0x0][0x380] ;  /* 0x0000e000ff047b82 */ /* 0x000ee20000000a00 */
[----:B0-----:R-:W-:-:S04]  /*0090*/  IMAD R0, R0, UR6, R7 ;  /* 0x0000000600007c24 */ /* 0x001fc8000f8e0207 */
[----:B------:R-:W-:-:S03]  /*00a0*/  IMAD R0, R0, 0xa, RZ ;  /* 0x0000000a00007824 */ /* 0x000fc600078e02ff */
[----:B------:R-:W0:Y:S01]  /*00b0*/  LDC.64 R2, c[0x0][0x388] ;  /* 0x0000e200ff027b82 */ /* 0x000e220000000a00 */
[----:B--2---:R-:W-:Y:S02]  /*00c0*/  IMAD R9, R9, UR7, R6 ;  /* 0x0000000709097c24 */ /* 0x004fe4000f8e0206 */
[----:B---3--:R-:W-:-:S05]  /*00d0*/  IMAD.WIDE.U32 R4, R0, 0x4, R4 ;  /* 0x0000000400047825 */ /* 0x008fca00078e0004 */
[----:B-1----:R-:W2:Y:S01]  /*00e0*/  LDG.E R6, desc[UR4][R4.64] ;  /* 0x0000000404067981 */ /* 0x002ea2000c1e1900 */
[----:B0-----:R-:W-:-:S03]  /*00f0*/  IMAD.WIDE R2, R9, 0x4, R2 ;  /* 0x0000000409027825 */ /* 0x001fc600078e0202 */
[----:B------:R-:W3:Y:S04]  /*0100*/  LDG.E R25, desc[UR4][R4.64+0x4] ;  /* 0x0000040404197981 */ /* 0x000ee8000c1e1900 */
[----:B------:R-:W2:Y:S04]  /*0110*/  LDG.E R7, desc[UR4][R2.64] ;  /* 0x0000000402077981 */ /* 0x000ea8000c1e1900 */
[----:B------:R-:W3:Y:S04]  /*0120*/  LDG.E R22, desc[UR4][R2.64+0x28] ;  /* 0x0000280402167981 */ /* 0x000ee8000c1e1900 */
[----:B------:R-:W4:Y:S04]  /*0130*/  LDG.E R27, desc[UR4][R4.64+0x8] ;  /* 0x00000804041b7981 */ /* 0x000f28000c1e1900 */
[----:B------:R-:W4:Y:S04]  /*0140*/  LDG.E R24, desc[UR4][R2.64+0x50] ;  /* 0x0000500402187981 */ /* 0x000f28000c1e1900 */
[----:B------:R-:W5:Y:S04]  /*0150*/  LDG.E R8, desc[UR4][R4.64+0xc] ;  /* 0x00000c0404087981 */ /* 0x000f68000c1e1900 */
        /* <DEDUP_REMOVED lines=12> */
[----:B------:R-:W5:Y:S01]  /*0220*/  LDG.E R23, desc[UR4][R2.64+0x168] ;  /* 0x0001680402177981 */ /* 0x000f62000c1e1900 */
[----:B------:R-:W-:Y:S01]  /*0230*/  IADD3 R9, PT, PT, R9, R0, RZ ;  /* 0x0000000009097210 */ /* 0x000fe20007ffe0ff */
[----:B--2---:R-:W-:-:S04]  /*0240*/  IMAD R6, R6, R7, RZ ;  /* 0x0000000706067224 */ /* 0x004fc800078e02ff */
[----:B---3--:R-:W-:-:S04]  /*0250*/  IMAD R6, R25, R22, R6 ;  /* 0x0000001619067224 */ /* 0x008fc800078e0206 */
[----:B----4-:R-:W-:Y:S02]  /*0260*/  IMAD R24, R27, R24, R6 ;  /* 0x000000181b187224 */ /* 0x010fe400078e0206 */
[----:B------:R-:W0:Y:S02]  /*0270*/  LDC.64 R6, c[0x0][0x390] ;  /* 0x0000e400ff067b82 */ /* 0x000e240000000a00 */
[----:B-----5:R-:W-:-:S04]  /*0280*/  IMAD R8, R8, R11, R24 ;  /* 0x0000000b08087224 */ /* 0x020fc800078e0218 */
[----:B------:R-:W-:-:S04]  /*0290*/  IMAD R8, R10, R13, R8 ;  /* 0x0000000d0a087224 */ /* 0x000fc800078e0208 */
[----:B------:R-:W-:-:S04]  /*02a0*/  IMAD R8, R12, R15, R8 ;  /* 0x0000000f0c087224 */ /* 0x000fc800078e0208 */
[----:B------:R-:W-:-:S04]  /*02b0*/  IMAD R8, R14, R17, R8 ;  /* 0x000000110e087224 */ /* 0x000fc800078e0208 */
[----:B------:R-:W-:Y:S02]  /*02c0*/  IMAD R8, R16, R19, R8 ;  /* 0x0000001310087224 */ /* 0x000fe400078e0208 */
[----:B0-----:R-:W-:-:S04]  /*02d0*/  IMAD.WIDE R6, R9, 0x4, R6 ;  /* 0x0000000409067825 */ /* 0x001fc800078e0206 */
[----:B------:R-:W-:-:S04]  /*02e0*/  IMAD R8, R18, R21, R8 ;  /* 0x0000001512087224 */ /* 0x000fc800078e0208 */
[----:B------:R-:W-:-:S05]  /*02f0*/  IMAD R23, R20, R23, R8 ;  /* 0x0000001714177224 */ /* 0x000fca00078e0208 */
[----:B------:R-:W-:Y:S01]  /*0300*/  STG.E desc[UR4][R6.64], R23 ;  /* 0x0000001706007986 */ /* 0x000fe2000c101904 */
[----:B------:R-:W-:Y:S05]  /*0310*/  EXIT ;  /* 0x000000000000794d */ /* 0x000fea0003800000 */
.L_x_0:
[----:B------:R-:W-:-:S00]  /*0320*/  BRA `(.L_x_0) ;  /* 0xfffffffc00fc7947 */ /* 0x000fc0000383ffff */
[----:B------:R-:W-:-:S00]  /*0330*/  NOP ;  /* 0x0000000000007918 */ /* 0x000fc00000000000 */
        /* <DEDUP_REMOVED lines=12> */
.L_x_1:


//--------------------- .nv.shared.reserved.0     --------------------------
	.section	.nv.shared.reserved.0,"aw",@nobits
	.weak		__nv_reservedSMEM_offset_0_alias
	.size		__nv_reservedSMEM_offset_0_alias, 0, 64
	.other		__nv_reservedSMEM_offset_0_alias,@"STO_CUDA_RESERVED_SHARED STV_DEFAULT"
__nv_reservedSMEM_offset_0_alias:
	.zero		0
	.zero		64


//--------------------- .nv.constant0._Z10matrixMultPiS_S_ --------------------------
	.section	.nv.constant0._Z10matrixMultPiS_S_,"a",@progbits
	.sectionflags	@""
	.align	4
.nv.constant0._Z10matrixMultPiS_S_:
	.zero		920


//--------------------- SYMBOLS --------------------------

	.type		.nv.reservedSmem.offset0,@object
	.size		.nv.reservedSmem.offset0,0x4
